//
// Generated by NVIDIA NVVM Compiler
//
// Compiler Build ID: CL-36424714
// Cuda compilation tools, release 13.0, V13.0.88
// Based on NVVM 20.0.0
//

.version 9.0
.target sm_100
.address_size 64

	// .globl	_Z3sumPf
.extern .func  (.param .b32 func_retval0) vprintf
(
	.param .b64 vprintf_param_0,
	.param .b64 vprintf_param_1
)
;
.global .align 1 .b8 $str[53] = {98, 108, 111, 99, 107, 95, 105, 100, 61, 32, 37, 100, 44, 116, 104, 114, 101, 97, 100, 95, 105, 100, 32, 105, 110, 32, 98, 108, 111, 99, 107, 32, 61, 32, 37, 100, 44, 32, 103, 108, 111, 98, 97, 108, 95, 105, 100, 61, 32, 37, 100, 10};

.visible .entry _Z3sumPf(
	.param .u64 .ptr .align 1 _Z3sumPf_param_0
)
{
	.local .align 8 .b8 	__local_depot0[16];
	.reg .b64 	%SP;
	.reg .b64 	%SPL;
	.reg .b32 	%r<7>;
	.reg .b32 	%f<3>;
	.reg .b64 	%rd<9>;

	mov.u64 	%SPL, __local_depot0;
	cvta.local.u64 	%SP, %SPL;
	ld.param.u64 	%rd1, [_Z3sumPf_param_0];
	cvta.to.global.u64 	%rd2, %rd1;
	add.u64 	%rd3, %SP, 0;
	add.u64 	%rd4, %SPL, 0;
	mov.u32 	%r1, %ctaid.x;
	mov.u32 	%r2, %ntid.x;
	mov.u32 	%r3, %tid.x;
	mad.lo.s32 	%r4, %r1, %r2, %r3;
	st.local.v2.u32 	[%rd4], {%r1, %r3};
	st.local.u32 	[%rd4+8], %r4;
	mov.u64 	%rd5, $str;
	cvta.global.u64 	%rd6, %rd5;
	{ // callseq 0, 0
	.param .b64 param0;
	st.param.b64 	[param0], %rd6;
	.param .b64 param1;
	st.param.b64 	[param1], %rd3;
	.param .b32 retval0;
	call.uni (retval0), 
	vprintf, 
	(
	param0, 
	param1
	);
	ld.param.b32 	%r5, [retval0];
	} // callseq 0
	mul.wide.s32 	%rd7, %r4, 4;
	add.s64 	%rd8, %rd2, %rd7;
	ld.global.f32 	%f1, [%rd8];
	add.f32 	%f2, %f1, 0f3F800000;
	st.global.f32 	[%rd8], %f2;
	ret;

}


// ===== COMPILED SASS (sm_100) =====

	.target	sm_100

	.elftype	@"ET_EXEC"


//--------------------- .note.nv.tkinfo           --------------------------
	.section	.note.nv.tkinfo,"",@"SHT_NOTE"
	.sectionflags	@"SHF_NOTE_NV_TKINFO"
	.tkinfo
        /*0018*/ 	.word	0x00000002
        /*0030*/ 	.string	""
        /*0030*/ 	.string	"ptxas"
        /*0030*/ 	.string	"Cuda compilation tools, release 13.0, V13.0.88"
        /*0030*/ 	.string	"Build cuda_13.0.r13.0/compiler.36424714_0"
        /*0030*/ 	.string	"-arch sm_100 -m 64 "



//--------------------- .note.nv.cuinfo           --------------------------
	.section	.note.nv.cuinfo,"",@"SHT_NOTE"
	.sectionflags	@"SHF_NOTE_NV_CUINFO"
        /*0018*/ 	.short	0x0002
        /*001a*/ 	.short	0x0064
        /*001c*/ 	.short	0x0082
	.zero		2


//--------------------- .nv.info                  --------------------------
	.section	.nv.info,"",@"SHT_CUDA_INFO"
	.align	4


	//----- nvinfo : EIATTR_REGCOUNT
	.align		4
        /*0000*/ 	.byte	0x04, 0x2f
        /*0002*/ 	.short	(.L_2 - .L_1)
	.align		4
.L_1:
        /*0004*/ 	.word	index@(_Z3sumPf)
        /*0008*/ 	.word	0x00000018


	//----- nvinfo : EIATTR_FRAME_SIZE
	.align		4
.L_2:
        /*000c*/ 	.byte	0x04, 0x11
        /*000e*/ 	.short	(.L_4 - .L_3)
	.align		4
.L_3:
        /*0010*/ 	.word	index@(_Z3sumPf)
        /*0014*/ 	.word	0x00000010


	//----- nvinfo : EIATTR_MIN_STACK_SIZE
	.align		4
.L_4:
        /*0018*/ 	.byte	0x04, 0x12
        /*001a*/ 	.short	(.L_6 - .L_5)
	.align		4
.L_5:
        /*001c*/ 	.word	index@(_Z3sumPf)
        /*0020*/ 	.word	0x00000010
.L_6:


//--------------------- .nv.compat                --------------------------
	.section	.nv.compat,"",@"SHT_CUDA_COMPAT_INFO"
	.align	4
        /*0000*/ 	.byte	0x02, 0x09, 0x00, 0x00, 0x02, 0x02, 0x01, 0x00, 0x02, 0x05, 0x05, 0x00, 0x03, 0x07, 0x01, 0x01
        /*0010*/ 	.byte	0x02, 0x03, 0x00, 0x00, 0x02, 0x06, 0x01, 0x00, 0x04, 0x0b, 0x08, 0x00, 0x09, 0x00, 0x00, 0x00
        /*0020*/ 	.byte	0x00, 0x00, 0x00, 0x00


//--------------------- .nv.info._Z3sumPf         --------------------------
	.section	.nv.info._Z3sumPf,"",@"SHT_CUDA_INFO"
	.sectionflags	@""
	.align	4


	//----- nvinfo : EIATTR_CUDA_API_VERSION
	.align		4
        /*0000*/ 	.byte	0x04, 0x37
        /*0002*/ 	.short	(.L_8 - .L_7)
.L_7:
        /*0004*/ 	.word	0x00000082


	//----- nvinfo : EIATTR_KPARAM_INFO
	.align		4
.L_8:
        /*0008*/ 	.byte	0x04, 0x17
        /*000a*/ 	.short	(.L_10 - .L_9)
.L_9:
        /*000c*/ 	.word	0x00000000
        /*0010*/ 	.short	0x0000
        /*0012*/ 	.short	0x0000
        /*0014*/ 	.byte	0x00, 0xf5, 0x21, 0x00


	//----- nvinfo : EIATTR_SPARSE_MMA_MASK
	.align		4
.L_10:
        /*0018*/ 	.byte	0x03, 0x50
        /*001a*/ 	.short	0x0000


	//----- nvinfo : EIATTR_MAXREG_COUNT
	.align		4
        /*001c*/ 	.byte	0x03, 0x1b
        /*001e*/ 	.short	0x00ff


	//----- nvinfo : EIATTR_EXTERNS
	.align		4
        /*0020*/ 	.byte	0x04, 0x0f
        /*0022*/ 	.short	(.L_12 - .L_11)


	//   ....[0]....
	.align		4
.L_11:
        /*0024*/ 	.word	index@(vprintf)


	//----- nvinfo : EIATTR_MERCURY_ISA_VERSION
	.align		4
.L_12:
        /*0028*/ 	.byte	0x03, 0x5f
        /*002a*/ 	.short	0x0101


	//----- nvinfo : EIATTR_VRC_CTA_INIT_COUNT
	.align		4
        /*002c*/ 	.byte	0x02, 0x4a
	.zero		1
	.zero		1


	//----- nvinfo : EIATTR_SYSCALL_OFFSETS
	.align		4
        /*0030*/ 	.byte	0x04, 0x46
        /*0032*/ 	.short	(.L_14 - .L_13)


	//   ....[0]....
.L_13:
        /*0034*/ 	.word	0x00000130


	//----- nvinfo : EIATTR_EXIT_INSTR_OFFSETS
	.align		4
.L_14:
        /*0038*/ 	.byte	0x04, 0x1c
        /*003a*/ 	.short	(.L_16 - .L_15)


	//   ....[0]....
.L_15:
        /*003c*/ 	.word	0x00000190


	//----- nvinfo : EIATTR_CBANK_PARAM_SIZE
	.align		4
.L_16:
        /*0040*/ 	.byte	0x03, 0x19
        /*0042*/ 	.short	0x0008


	//----- nvinfo : EIATTR_PARAM_CBANK
	.align		4
        /*0044*/ 	.byte	0x04, 0x0a
        /*0046*/ 	.short	(.L_18 - .L_17)
	.align		4
.L_17:
        /*0048*/ 	.word	index@(.nv.constant0._Z3sumPf)
        /*004c*/ 	.short	0x0380
        /*004e*/ 	.short	0x0008


	//----- nvinfo : EIATTR_SW_WAR
	.align		4
.L_18:
        /*0050*/ 	.byte	0x04, 0x36
        /*0052*/ 	.short	(.L_20 - .L_19)
.L_19:
        /*0054*/ 	.word	0x00000008
.L_20:


//--------------------- .nv.callgraph             --------------------------
	.section	.nv.callgraph,"",@"SHT_CUDA_CALLGRAPH"
	.align	4
	.sectionentsize	8
	.align		4
        /*0000*/ 	.word	0x00000000
	.align		4
        /*0004*/ 	.word	0xffffffff
	.align		4
        /*0008*/ 	.word	index@(_Z3sumPf)
	.align		4
        /*000c*/ 	.word	index@(vprintf)
	.align		4
        /*0010*/ 	.word	0x00000000
	.align		4
        /*0014*/ 	.word	0xfffffffe
	.align		4
        /*0018*/ 	.word	0x00000000
	.align		4
        /*001c*/ 	.word	0xfffffffd
	.align		4
        /*0020*/ 	.word	0x00000000
	.align		4
        /*0024*/ 	.word	0xfffffffc


//--------------------- .nv.constant4             --------------------------
	.section	.nv.constant4,"a",@progbits
	.align	8
	.align		8
.nv.constant4:
        /*0000*/ 	.dword	vprintf
	.align		8
        /*0008*/ 	.dword	$str


//--------------------- .text._Z3sumPf            --------------------------
	.section	.text._Z3sumPf,"ax",@progbits
	.align	128
        .global         _Z3sumPf
        .type           _Z3sumPf,@function
        .size           _Z3sumPf,(.L_x_2 - _Z3sumPf)
        .other          _Z3sumPf,@"STO_CUDA_ENTRY STV_DEFAULT"
_Z3sumPf:
.text._Z3sumPf:
[----:B------:R-:W0:Y:S01]  /*0000*/  LDC R1, c[0x0][0x37c] ;  /* 0x0000df00ff017b82 */ /* 0x000e220000000800 */
[----:B------:R-:W1:Y:S01]  /*0010*/  S2R R10, SR_CTAID.X ;  /* 0x00000000000a7919 */ /* 0x000e620000002500 */
[----:B------:R-:W2:Y:S01]  /*0020*/  LDCU UR5, c[0x0][0x2fc] ;  /* 0x00005f80ff0577ac */ /* 0x000ea20008000800 */
[----:B0-----:R-:W-:Y:S01]  /*0030*/  VIADD R1, R1, 0xfffffff0 ;  /* 0xfffffff001017836 */ /* 0x001fe20000000000 */
[----:B------:R-:W-:Y:S01]  /*0040*/  MOV R0, 0x0 ;  /* 0x0000000000007802 */ /* 0x000fe20000000f00 */
[----:B------:R-:W1:Y:S01]  /*0050*/  S2R R11, SR_TID.X ;  /* 0x00000000000b7919 */ /* 0x000e620000002100 */
[----:B------:R-:W1:Y:S02]  /*0060*/  LDCU UR6, c[0x0][0x360] ;  /* 0x00006c00ff0677ac */ /* 0x000e640008000800 */
[----:B------:R0:W3:Y:S01]  /*0070*/  LDC.64 R8, c[0x4][R0] ;  /* 0x0100000000087b82 */ /* 0x0000e20000000a00 */
[----:B------:R-:W4:Y:S01]  /*0080*/  LDCU UR4, c[0x0][0x2f8] ;  /* 0x00005f00ff0477ac */ /* 0x000f220008000800 */
[----:B------:R-:W0:Y:S01]  /*0090*/  LDCU.64 UR36, c[0x0][0x358] ;  /* 0x00006b00ff2477ac */ /* 0x000e220008000a00 */
[----:B----4-:R-:W-:-:S04]  /*00a0*/  IADD3 R6, P0, PT, R1, UR4, RZ ;  /* 0x0000000401067c10 */ /* 0x010fc8000ff1e0ff */
[----:B--2---:R-:W-:Y:S01]  /*00b0*/  IADD3.X R7, PT, PT, RZ, UR5, RZ, P0, !PT ;  /* 0x00000005ff077c10 */ /* 0x004fe200087fe4ff */
[----:B-1----:R-:W-:Y:S01]  /*00c0*/  IMAD R2, R10, UR6, R11 ;  /* 0x000000060a027c24 */ /* 0x002fe2000f8e020b */
[----:B------:R1:W-:Y:S01]  /*00d0*/  STL.64 [R1], R10 ;  /* 0x0000000a01007387 */ /* 0x0003e20000100a00 */
[----:B------:R-:W2:Y:S03]  /*00e0*/  LDCU.64 UR6, c[0x4][0x8] ;  /* 0x01000100ff0677ac */ /* 0x000ea60008000a00 */
[----:B------:R1:W-:Y:S01]  /*00f0*/  STL [R1+0x8], R2 ;  /* 0x0000080201007387 */ /* 0x0003e20000100800 */
[----:B--2---:R-:W-:Y:S01]  /*0100*/  IMAD.U32 R4, RZ, RZ, UR6 ;  /* 0x00000006ff047e24 */ /* 0x004fe2000f8e00ff */
[----:B01-3--:R-:W-:-:S07]  /*0110*/  MOV R5, UR7 ;  /* 0x0000000700057c02 */ /* 0x00bfce0008000f00 */
[----:B------:R-:W-:-:S07]  /*0120*/  LEPC R20, `(.L_x_0) ;  /* 0x000000001014794e */ /* 0x000fce0000000000 */
[----:B------:R-:W-:Y:S05]  /*0130*/  CALL.ABS.NOINC R8 ;  /* 0x0000000008007343 */ /* 0x000fea0003c00000 */
.L_x_0:
[----:B------:R-:W0:Y:S02]  /*0140*/  LDC.64 R4, c[0x0][0x380] ;  /* 0x0000e000ff047b82 */ /* 0x000e240000000a00 */
[----:B0-----:R-:W-:-:S05]  /*0150*/  IMAD.WIDE R2, R2, 0x4, R4 ;  /* 0x0000000402027825 */ /* 0x001fca00078e0204 */
[----:B------:R-:W2:Y:S02]  /*0160*/  LDG.E R0, desc[UR36][R2.64] ;  /* 0x0000002402007981 */ /* 0x000ea4000c1e1900 */
[----:B--2---:R-:W-:-:S05]  /*0170*/  FADD R5, R0, 1 ;  /* 0x3f80000000057421 */ /* 0x004fca0000000000 */
[----:B------:R-:W-:Y:S01]  /*0180*/  STG.E desc[UR36][R2.64], R5 ;  /* 0x0000000502007986 */ /* 0x000fe2000c101924 */
[----:B------:R-:W-:Y:S05]  /*0190*/  EXIT ;  /* 0x000000000000794d */ /* 0x000fea0003800000 */
.L_x_1:
[----:B------:R-:W-:-:S00]  /*01a0*/  BRA `(.L_x_1) ;  /* 0xfffffffc00fc7947 */ /* 0x000fc0000383ffff */
[----:B------:R-:W-:-:S00]  /*01b0*/  NOP ;  /* 0x0000000000007918 */ /* 0x000fc00000000000 */
        /* <DEDUP_REMOVED lines=12> */
.L_x_2:


//--------------------- .nv.global.init           --------------------------
	.section	.nv.global.init,"aw",@progbits
.nv.global.init:
	.type		$str,@object
	.size		$str,(.L_0 - $str)
$str:
        /*0000*/ 	.byte	0x62, 0x6c, 0x6f, 0x63, 0x6b, 0x5f, 0x69, 0x64, 0x3d, 0x20, 0x25, 0x64, 0x2c, 0x74, 0x68, 0x72
        /*0010*/ 	.byte	0x65, 0x61, 0x64, 0x5f, 0x69, 0x64, 0x20, 0x69, 0x6e, 0x20, 0x62, 0x6c, 0x6f, 0x63, 0x6b, 0x20
        /*0020*/ 	.byte	0x3d, 0x20, 0x25, 0x64, 0x2c, 0x20, 0x67, 0x6c, 0x6f, 0x62, 0x61, 0x6c, 0x5f, 0x69, 0x64, 0x3d
        /*0030*/ 	.byte	0x20, 0x25, 0x64, 0x0a, 0x00
.L_0:


//--------------------- .nv.shared.reserved.0     --------------------------
	.section	.nv.shared.reserved.0,"aw",@nobits
	.weak		__nv_reservedSMEM_offset_0_alias
	.size		__nv_reservedSMEM_offset_0_alias, 0, 64
	.other		__nv_reservedSMEM_offset_0_alias,@"STO_CUDA_RESERVED_SHARED STV_DEFAULT"
__nv_reservedSMEM_offset_0_alias:
	.zero		0
	.zero		64


//--------------------- .nv.constant0._Z3sumPf    --------------------------
	.section	.nv.constant0._Z3sumPf,"a",@progbits
	.sectionflags	@""
	.align	4
.nv.constant0._Z3sumPf:
	.zero		904


//--------------------- SYMBOLS --------------------------

	.type		.nv.reservedSmem.offset0,@object
	.size		.nv.reservedSmem.offset0,0x4
	.type		vprintf,@function
